	.headerflags	@"EF_CUDA_TEXMODE_UNIFIED EF_CUDA_64BIT_ADDRESS EF_CUDA_ACCELERATORS EF_CUDA_SM90 EF_CUDA_VIRTUAL_SM(EF_CUDA_SM90)"
	.elftype	@"ET_EXEC"


//--------------------- .nv.info                  --------------------------
	.section	.nv.info,"",@"SHT_CUDA_INFO"
	.align	4


	//----- nvinfo : EIATTR_REGCOUNT
	.align		4
        /*0000*/ 	.byte	0x04, 0x2f
        /*0002*/ 	.short	(.L_2 - .L_1)
	.align		4
.L_1:
        /*0004*/ 	.word	index@(triton_per_fused__native_batch_norm_legit_15)
        /*0008*/ 	.word	0x0000001e


	//----- nvinfo : EIATTR_MIN_STACK_SIZE
	.align		4
.L_2:
        /*000c*/ 	.byte	0x04, 0x12
        /*000e*/ 	.short	(.L_4 - .L_3)
	.align		4
.L_3:
        /*0010*/ 	.word	index@(triton_per_fused__native_batch_norm_legit_15)
        /*0014*/ 	.word	0x00000000


	//----- nvinfo : EIATTR_FRAME_SIZE
	.align		4
.L_4:
        /*0018*/ 	.byte	0x04, 0x11
        /*001a*/ 	.short	(.L_6 - .L_5)
	.align		4
.L_5:
        /*001c*/ 	.word	index@(triton_per_fused__native_batch_norm_legit_15)
        /*0020*/ 	.word	0x00000000


	//----- nvinfo : EIATTR_MIN_STACK_SIZE
	.align		4
.L_6:
        /*0024*/ 	.byte	0x04, 0x12
        /*0026*/ 	.short	(.L_8 - .L_7)
	.align		4
.L_7:
        /*0028*/ 	.word	index@(triton_per_fused__native_batch_norm_legit_15)
        /*002c*/ 	.word	0x00000000
.L_8:


//--------------------- .nv.info.triton_per_fused__native_batch_norm_legit_15 --------------------------
	.section	.nv.info.triton_per_fused__native_batch_norm_legit_15,"",@"SHT_CUDA_INFO"
	.sectionflags	@""
	.align	4


	//----- nvinfo : EIATTR_CUDA_API_VERSION
	.align		4
        /*0000*/ 	.byte	0x04, 0x37
        /*0002*/ 	.short	(.L_10 - .L_9)
.L_9:
        /*0004*/ 	.word	0x0000007c


	//----- nvinfo : EIATTR_KPARAM_INFO
	.align		4
.L_10:
        /*0008*/ 	.byte	0x04, 0x17
        /*000a*/ 	.short	(.L_12 - .L_11)
.L_11:
        /*000c*/ 	.word	0x00000000
        /*0010*/ 	.short	0x0005
        /*0012*/ 	.short	0x0024
        /*0014*/ 	.byte	0x00, 0xf0, 0x11, 0x00


	//----- nvinfo : EIATTR_KPARAM_INFO
	.align		4
.L_12:
        /*0018*/ 	.byte	0x04, 0x17
        /*001a*/ 	.short	(.L_14 - .L_13)
.L_13:
        /*001c*/ 	.word	0x00000000
        /*0020*/ 	.short	0x0004
        /*0022*/ 	.short	0x0020
        /*0024*/ 	.byte	0x00, 0xf0, 0x11, 0x00


	//----- nvinfo : EIATTR_KPARAM_INFO
	.align		4
.L_14:
        /*0028*/ 	.byte	0x04, 0x17
        /*002a*/ 	.short	(.L_16 - .L_15)
.L_15:
        /*002c*/ 	.word	0x00000000
        /*0030*/ 	.short	0x0003
        /*0032*/ 	.short	0x0018
        /*0034*/ 	.byte	0x00, 0xf4, 0x21, 0x00


	//----- nvinfo : EIATTR_KPARAM_INFO
	.align		4
.L_16:
        /*0038*/ 	.byte	0x04, 0x17
        /*003a*/ 	.short	(.L_18 - .L_17)
.L_17:
        /*003c*/ 	.word	0x00000000
        /*0040*/ 	.short	0x0002
        /*0042*/ 	.short	0x0010
        /*0044*/ 	.byte	0x00, 0xf4, 0x21, 0x00


	//----- nvinfo : EIATTR_KPARAM_INFO
	.align		4
.L_18:
        /*0048*/ 	.byte	0x04, 0x17
        /*004a*/ 	.short	(.L_20 - .L_19)
.L_19:
        /*004c*/ 	.word	0x00000000
        /*0050*/ 	.short	0x0001
        /*0052*/ 	.short	0x0008
        /*0054*/ 	.byte	0x00, 0xf4, 0x21, 0x00


	//----- nvinfo : EIATTR_KPARAM_INFO
	.align		4
.L_20:
        /*0058*/ 	.byte	0x04, 0x17
        /*005a*/ 	.short	(.L_22 - .L_21)
.L_21:
        /*005c*/ 	.word	0x00000000
        /*0060*/ 	.short	0x0000
        /*0062*/ 	.short	0x0000
        /*0064*/ 	.byte	0x00, 0xf4, 0x21, 0x00


	//----- nvinfo : EIATTR_SPARSE_MMA_MASK
	.align		4
.L_22:
        /*0068*/ 	.byte	0x03, 0x50
        /*006a*/ 	.short	0x0000


	//----- nvinfo : EIATTR_MAXREG_COUNT
	.align		4
        /*006c*/ 	.byte	0x03, 0x1b
        /*006e*/ 	.short	0x00ff


	//----- nvinfo : EIATTR_COOP_GROUP_MASK_REGIDS
	.align		4
        /*0070*/ 	.byte	0x04, 0x29
        /*0072*/ 	.short	(.L_24 - .L_23)


	//   ....[0]....
.L_23:
        /*0074*/ 	.word	0xffffffff


	//   ....[1]....
        /*0078*/ 	.word	0xffffffff


	//   ....[2]....
        /*007c*/ 	.word	0xffffffff


	//   ....[3]....
        /*0080*/ 	.word	0xffffffff


	//   ....[4]....
        /*0084*/ 	.word	0xffffffff


	//   ....[5]....
        /*0088*/ 	.word	0xffffffff


	//   ....[6]....
        /*008c*/ 	.word	0xffffffff


	//   ....[7]....
        /*0090*/ 	.word	0xffffffff


	//   ....[8]....
        /*0094*/ 	.word	0xffffffff


	//   ....[9]....
        /*0098*/ 	.word	0xffffffff


	//   ....[10]....
        /*009c*/ 	.word	0xffffffff


	//   ....[11]....
        /*00a0*/ 	.word	0xffffffff


	//   ....[12]....
        /*00a4*/ 	.word	0xffffffff


	//   ....[13]....
        /*00a8*/ 	.word	0xffffffff


	//   ....[14]....
        /*00ac*/ 	.word	0xffffffff


	//   ....[15]....
        /*00b0*/ 	.word	0xffffffff


	//   ....[16]....
        /*00b4*/ 	.word	0xffffffff


	//   ....[17]....
        /*00b8*/ 	.word	0xffffffff


	//   ....[18]....
        /*00bc*/ 	.word	0xffffffff


	//   ....[19]....
        /*00c0*/ 	.word	0xffffffff


	//   ....[20]....
        /*00c4*/ 	.word	0xffffffff


	//   ....[21]....
        /*00c8*/ 	.word	0xffffffff


	//   ....[22]....
        /*00cc*/ 	.word	0xffffffff


	//   ....[23]....
        /*00d0*/ 	.word	0xffffffff


	//   ....[24]....
        /*00d4*/ 	.word	0xffffffff


	//   ....[25]....
        /*00d8*/ 	.word	0xffffffff


	//   ....[26]....
        /*00dc*/ 	.word	0xffffffff


	//   ....[27]....
        /*00e0*/ 	.word	0xffffffff


	//   ....[28]....
        /*00e4*/ 	.word	0xffffffff


	//   ....[29]....
        /*00e8*/ 	.word	0xffffffff


	//   ....[30]....
        /*00ec*/ 	.word	0xffffffff


	//   ....[31]....
        /*00f0*/ 	.word	0xffffffff


	//   ....[32]....
        /*00f4*/ 	.word	0xffffffff


	//   ....[33]....
        /*00f8*/ 	.word	0xffffffff


	//   ....[34]....
        /*00fc*/ 	.word	0xffffffff


	//   ....[35]....
        /*0100*/ 	.word	0xffffffff


	//----- nvinfo : EIATTR_COOP_GROUP_INSTR_OFFSETS
	.align		4
.L_24:
        /*0104*/ 	.byte	0x04, 0x28
        /*0106*/ 	.short	(.L_26 - .L_25)


	//   ....[0]....
.L_25:
        /*0108*/ 	.word	0x00000230


	//   ....[1]....
        /*010c*/ 	.word	0x00000250


	//   ....[2]....
        /*0110*/ 	.word	0x00000260


	//   ....[3]....
        /*0114*/ 	.word	0x00000270


	//   ....[4]....
        /*0118*/ 	.word	0x000002a0


	//   ....[5]....
        /*011c*/ 	.word	0x000002c0


	//   ....[6]....
        /*0120*/ 	.word	0x000002e0


	//   ....[7]....
        /*0124*/ 	.word	0x000002f0


	//   ....[8]....
        /*0128*/ 	.word	0x00000320


	//   ....[9]....
        /*012c*/ 	.word	0x00000340


	//   ....[10]....
        /*0130*/ 	.word	0x00000360


	//   ....[11]....
        /*0134*/ 	.word	0x00000370


	//   ....[12]....
        /*0138*/ 	.word	0x000003e0


	//   ....[13]....
        /*013c*/ 	.word	0x00000410


	//   ....[14]....
        /*0140*/ 	.word	0x00000440


	//   ....[15]....
        /*0144*/ 	.word	0x00000460


	//   ....[16]....
        /*0148*/ 	.word	0x00000510


	//   ....[17]....
        /*014c*/ 	.word	0x00000530


	//   ....[18]....
        /*0150*/ 	.word	0x00000640


	//   ....[19]....
        /*0154*/ 	.word	0x00000660


	//   ....[20]....
        /*0158*/ 	.word	0x00000690


	//   ....[21]....
        /*015c*/ 	.word	0x000006a0


	//   ....[22]....
        /*0160*/ 	.word	0x000006d0


	//   ....[23]....
        /*0164*/ 	.word	0x000006f0


	//   ....[24]....
        /*0168*/ 	.word	0x00000710


	//   ....[25]....
        /*016c*/ 	.word	0x00000720


	//   ....[26]....
        /*0170*/ 	.word	0x00000740


	//   ....[27]....
        /*0174*/ 	.word	0x00000770


	//   ....[28]....
        /*0178*/ 	.word	0x00000790


	//   ....[29]....
        /*017c*/ 	.word	0x000007a0


	//   ....[30]....
        /*0180*/ 	.word	0x00000840


	//   ....[31]....
        /*0184*/ 	.word	0x00000850


	//   ....[32]....
        /*0188*/ 	.word	0x00000860


	//   ....[33]....
        /*018c*/ 	.word	0x00000870


	//   ....[34]....
        /*0190*/ 	.word	0x00000980


	//   ....[35]....
        /*0194*/ 	.word	0x000009a0


	//----- nvinfo : EIATTR_EXIT_INSTR_OFFSETS
	.align		4
.L_26:
        /*0198*/ 	.byte	0x04, 0x1c
        /*019a*/ 	.short	(.L_28 - .L_27)


	//   ....[0]....
.L_27:
        /*019c*/ 	.word	0x00000b60


	//   ....[1]....
        /*01a0*/ 	.word	0x00000bb0


	//----- nvinfo : EIATTR_REQNTID
	.align		4
.L_28:
        /*01a4*/ 	.byte	0x04, 0x10
        /*01a6*/ 	.short	(.L_30 - .L_29)
.L_29:
        /*01a8*/ 	.word	0x00000080
        /*01ac*/ 	.word	0x00000001
        /*01b0*/ 	.word	0x00000001


	//----- nvinfo : EIATTR_CBANK_PARAM_SIZE
	.align		4
.L_30:
        /*01b4*/ 	.byte	0x03, 0x19
        /*01b6*/ 	.short	0x0028


	//----- nvinfo : EIATTR_PARAM_CBANK
	.align		4
        /*01b8*/ 	.byte	0x04, 0x0a
        /*01ba*/ 	.short	(.L_32 - .L_31)
	.align		4
.L_31:
        /*01bc*/ 	.word	index@(.nv.constant0.triton_per_fused__native_batch_norm_legit_15)
        /*01c0*/ 	.short	0x0210
        /*01c2*/ 	.short	0x0028


	//----- nvinfo : EIATTR_SW_WAR
	.align		4
.L_32:
        /*01c4*/ 	.byte	0x04, 0x36
        /*01c6*/ 	.short	(.L_34 - .L_33)
.L_33:
        /*01c8*/ 	.word	0x00000008
.L_34:


//--------------------- .nv.callgraph             --------------------------
	.section	.nv.callgraph,"",@"SHT_CUDA_CALLGRAPH"
	.align	4
	.sectionentsize	8
	.align		4
        /*0000*/ 	.word	0x00000000
	.align		4
        /*0004*/ 	.word	0xffffffff
	.align		4
        /*0008*/ 	.word	0x00000000
	.align		4
        /*000c*/ 	.word	0xfffffffe
	.align		4
        /*0010*/ 	.word	0x00000000
	.align		4
        /*0014*/ 	.word	0xfffffffd
	.align		4
        /*0018*/ 	.word	0x00000000
	.align		4
        /*001c*/ 	.word	0xfffffffc


//--------------------- .nv.constant4             --------------------------
	.section	.nv.constant4,"a",@progbits
	.align	8
	.align		8
.nv.constant4:
        /*0000*/ 	.dword	_$_str


//--------------------- .text.triton_per_fused__native_batch_norm_legit_15 --------------------------
	.section	.text.triton_per_fused__native_batch_norm_legit_15,"ax",@progbits
	.sectionflags	@"SHF_BARRIERS=1"
	.align	128
        .global         triton_per_fused__native_batch_norm_legit_15
        .type           triton_per_fused__native_batch_norm_legit_15,@function
        .size           triton_per_fused__native_batch_norm_legit_15,(.L_x_1 - triton_per_fused__native_batch_norm_legit_15)
        .other          triton_per_fused__native_batch_norm_legit_15,@"STO_CUDA_ENTRY STV_DEFAULT"
triton_per_fused__native_batch_norm_legit_15:
.text.triton_per_fused__native_batch_norm_legit_15:
[----:B------:R-:W0:Y:S02]  /*0000*/  LDC R1, c[0x0][0x28] ;  /* 0x00000a00ff017b82 */ /* 0x000e240000000800 */
[----:B------:R-:W1:Y:S01]  /*0010*/  S2R R3, SR_CTAID.X ;  /* 0x0000000000037919 */ /* 0x000e620000002500 */
[----:B------:R-:W2:Y:S01]  /*0020*/  LDC.64 R6, c[0x0][0x210] ;  /* 0x00008400ff067b82 */ /* 0x000ea20000000a00 */
[----:B------:R-:W-:Y:S01]  /*0030*/  ULDC.64 UR6, c[0x0][0x208] ;  /* 0x0000820000067ab9 */ /* 0x000fe20000000a00 */
[----:B------:R-:W3:Y:S01]  /*0040*/  S2R R0, SR_TID.X ;  /* 0x0000000000007919 */ /* 0x000ee20000002100 */
[----:B-1----:R-:W-:Y:S02]  /*0050*/  SHF.L.U32 R3, R3, 0x3, RZ ;  /* 0x0000000303037819 */ /* 0x002fe400000006ff */
[C---:B---3--:R-:W-:Y:S02]  /*0060*/  SHF.L.U32 R2, R0.reuse, 0x2, RZ ;  /* 0x0000000200027819 */ /* 0x048fe400000006ff */
[----:B------:R-:W-:Y:S02]  /*0070*/  SHF.L.U32 R5, R0, 0x6, RZ ;  /* 0x0000000600057819 */ /* 0x000fe400000006ff */
[----:B------:R-:W-:-:S02]  /*0080*/  LOP3.LUT R4, R3, 0x4, R2, 0xf8, !PT ;  /* 0x0000000403047812 */ /* 0x000fc400078ef802 */
[----:B------:R-:W-:Y:S02]  /*0090*/  LOP3.LUT R5, R5, 0x1f80, RZ, 0xc0, !PT ;  /* 0x00001f8005057812 */ /* 0x000fe400078ec0ff */
[----:B------:R-:W-:Y:S02]  /*00a0*/  SHF.R.S32.HI R11, RZ, 0x1f, R4 ;  /* 0x0000001fff0b7819 */ /* 0x000fe40000011404 */
[----:B------:R-:W-:Y:S02]  /*00b0*/  ISETP.GE.AND P1, PT, R4, 0x200, PT ;  /* 0x000002000400780c */ /* 0x000fe40003f26270 */
[----:B------:R-:W-:-:S04]  /*00c0*/  LEA.HI R11, R11, R4, RZ, 0x7 ;  /* 0x000000040b0b7211 */ /* 0x000fc800078f38ff */
[C---:B------:R-:W-:Y:S02]  /*00d0*/  LOP3.LUT R10, R11.reuse, 0xffffff80, RZ, 0xc0, !PT ;  /* 0xffffff800b0a7812 */ /* 0x040fe400078ec0ff */
[----:B------:R-:W-:Y:S02]  /*00e0*/  SHF.L.U32 R11, R11, 0x6, RZ ;  /* 0x000000060b0b7819 */ /* 0x000fe400000006ff */
[----:B------:R-:W-:Y:S02]  /*00f0*/  IADD3 R10, R5, R4, -R10 ;  /* 0x00000004050a7210 */ /* 0x000fe40007ffe80a */
[----:B------:R-:W-:Y:S02]  /*0100*/  CS2R R4, SRZ ;  /* 0x0000000000047805 */ /* 0x000fe4000001ff00 */
[----:B------:R-:W-:-:S04]  /*0110*/  LOP3.LUT R11, R11, 0xffffe000, RZ, 0xc0, !PT ;  /* 0xffffe0000b0b7812 */ /* 0x000fc800078ec0ff */
[----:B------:R-:W-:-:S05]  /*0120*/  IADD3 R11, R11, R10, RZ ;  /* 0x0000000a0b0b7210 */ /* 0x000fca0007ffe0ff */
[----:B--2---:R-:W-:Y:S01]  /*0130*/  IMAD.WIDE R16, R11, 0x4, R6 ;  /* 0x000000040b107825 */ /* 0x004fe200078e0206 */
[----:B------:R-:W-:-:S06]  /*0140*/  CS2R R6, SRZ ;  /* 0x0000000000067805 */ /* 0x000fcc000001ff00 */
[----:B------:R-:W2:Y:S01]  /*0150*/  @!P1 LDG.E.128 R4, desc[UR6][R16.64] ;  /* 0x0000000610049981 */ /* 0x000ea2000c1e1d00 */
[----:B------:R-:W1:Y:S01]  /*0160*/  S2UR UR5, SR_CgaCtaId ;  /* 0x00000000000579c3 */ /* 0x000e620000008800 */
[----:B------:R-:W-:Y:S01]  /*0170*/  UMOV UR4, 0x400 ;  /* 0x0000040000047882 */ /* 0x000fe20000000000 */
[C---:B------:R-:W-:Y:S02]  /*0180*/  ISETP.GE.AND P2, PT, R0.reuse, 0x20, PT ;  /* 0x000000200000780c */ /* 0x040fe40003f46270 */
[----:B------:R-:W-:-:S04]  /*0190*/  LOP3.LUT P0, RZ, R0, 0x3, RZ, 0xc0, !PT ;  /* 0x0000000300ff7812 */ /* 0x000fc8000780c0ff */
[----:B------:R-:W-:Y:S01]  /*01a0*/  ISETP.LT.AND P0, PT, R0, 0x20, !P0 ;  /* 0x000000200000780c */ /* 0x000fe20004701270 */
[----:B-1----:R-:W-:Y:S01]  /*01b0*/  UPRMT UR4, UR5, 0x654, UR4 ;  /* 0x0000065405047896 */ /* 0x002fe20008000004 */
[----:B--2---:R-:W-:Y:S02]  /*01c0*/  SEL R11, R4, RZ, !P1 ;  /* 0x000000ff040b7207 */ /* 0x004fe40004800000 */
[----:B------:R-:W-:Y:S02]  /*01d0*/  SEL R10, R5, RZ, !P1 ;  /* 0x000000ff050a7207 */ /* 0x000fe40004800000 */
[----:B------:R-:W-:Y:S02]  /*01e0*/  SEL R13, R6, RZ, !P1 ;  /* 0x000000ff060d7207 */ /* 0x000fe40004800000 */
[----:B------:R-:W-:Y:S02]  /*01f0*/  SEL R14, R7, RZ, !P1 ;  /* 0x000000ff070e7207 */ /* 0x000fe40004800000 */
[----:B------:R-:W-:-:S02]  /*0200*/  FSEL R4, R11, RZ, !P1 ;  /* 0x000000ff0b047208 */ /* 0x000fc40004800000 */
[----:B------:R-:W-:Y:S02]  /*0210*/  FSEL R5, R10, RZ, !P1 ;  /* 0x000000ff0a057208 */ /* 0x000fe40004800000 */
[----:B------:R-:W-:Y:S01]  /*0220*/  FSEL R6, R13, RZ, !P1 ;  /* 0x000000ff0d067208 */ /* 0x000fe20004800000 */
[----:B------:R-:W1:Y:S01]  /*0230*/  SHFL.BFLY PT, R15, R4, 0x10, 0x1f ;  /* 0x0e001f00040f7f89 */ /* 0x000e6200000e0000 */
[----:B------:R-:W-:-:S03]  /*0240*/  FSEL R7, R14, RZ, !P1 ;  /* 0x000000ff0e077208 */ /* 0x000fc60004800000 */
[----:B------:R-:W2:Y:S04]  /*0250*/  SHFL.BFLY PT, R12, R5, 0x10, 0x1f ;  /* 0x0e001f00050c7f89 */ /* 0x000ea800000e0000 */
[----:B------:R-:W3:Y:S04]  /*0260*/  SHFL.BFLY PT, R17, R6, 0x10, 0x1f ;  /* 0x0e001f0006117f89 */ /* 0x000ee800000e0000 */
[----:B------:R-:W4:Y:S01]  /*0270*/  SHFL.BFLY PT, R20, R7, 0x10, 0x1f ;  /* 0x0e001f0007147f89 */ /* 0x000f2200000e0000 */
[----:B-1----:R-:W-:Y:S01]  /*0280*/  FADD R15, R4, R15 ;  /* 0x0000000f040f7221 */ /* 0x002fe20000000000 */
[----:B--2---:R-:W-:-:S04]  /*0290*/  FADD R16, R5, R12 ;  /* 0x0000000c05107221 */ /* 0x004fc80000000000 */
[----:B------:R-:W1:Y:S01]  /*02a0*/  SHFL.BFLY PT, R12, R15, 0x8, 0x1f ;  /* 0x0d001f000f0c7f89 */ /* 0x000e6200000e0000 */
[----:B---3--:R-:W-:-:S03]  /*02b0*/  FADD R18, R6, R17 ;  /* 0x0000001106127221 */ /* 0x008fc60000000000 */
[----:B------:R-:W2:Y:S01]  /*02c0*/  SHFL.BFLY PT, R17, R16, 0x8, 0x1f ;  /* 0x0d001f0010117f89 */ /* 0x000ea200000e0000 */
[----:B----4-:R-:W-:-:S03]  /*02d0*/  FADD R20, R7, R20 ;  /* 0x0000001407147221 */ /* 0x010fc60000000000 */
        /* <DEDUP_REMOVED lines=11> */
[----:B------:R-:W-:Y:S01]  /*0390*/  SHF.R.U32.HI R12, RZ, 0x3, R0 ;  /* 0x00000003ff0c7819 */ /* 0x000fe20000011600 */
[----:B--2---:R-:W-:Y:S01]  /*03a0*/  FADD R7, R17, R4 ;  /* 0x0000000411077221 */ /* 0x004fe20000000000 */
[----:B------:R-:W-:Y:S02]  /*03b0*/  LOP3.LUT R4, R0, 0x1f, RZ, 0xc0, !PT ;  /* 0x0000001f00047812 */ /* 0x000fe400078ec0ff */
[----:B------:R-:W-:Y:S01]  /*03c0*/  LOP3.LUT R17, R2, 0x4, RZ, 0xc0, !PT ;  /* 0x0000000402117812 */ /* 0x000fe200078ec0ff */
[----:B---3--:R-:W-:Y:S01]  /*03d0*/  FADD R20, R19, R6 ;  /* 0x0000000613147221 */ /* 0x008fe20000000000 */
[----:B------:R-:W1:Y:S01]  /*03e0*/  SHFL.BFLY PT, R18, R7, 0x2, 0x1f ;  /* 0x0c401f0007127f89 */ /* 0x000e6200000e0000 */
[----:B------:R-:W-:Y:S01]  /*03f0*/  ISETP.GE.U32.AND P3, PT, R4, 0x2, PT ;  /* 0x000000020400780c */ /* 0x000fe20003f66070 */
[----:B----4-:R-:W-:-:S02]  /*0400*/  FADD R23, R22, R15 ;  /* 0x0000000f16177221 */ /* 0x010fc40000000000 */
[----:B------:R-:W2:Y:S01]  /*0410*/  SHFL.BFLY PT, R6, R5, 0x2, 0x1f ;  /* 0x0c401f0005067f89 */ /* 0x000ea200000e0000 */
[----:B------:R-:W-:Y:S02]  /*0420*/  LOP3.LUT R12, R12, 0xc, RZ, 0xc0, !PT ;  /* 0x0000000c0c0c7812 */ /* 0x000fe400078ec0ff */
[----:B------:R-:W-:Y:S01]  /*0430*/  SHF.L.U32 R15, R17, 0x4, RZ ;  /* 0x00000004110f7819 */ /* 0x000fe200000006ff */
[----:B------:R-:W3:Y:S03]  /*0440*/  SHFL.BFLY PT, R21, R20, 0x2, 0x1f ;  /* 0x0c401f0014157f89 */ /* 0x000ee600000e0000 */
[----:B------:R-:W-:Y:S01]  /*0450*/  LOP3.LUT R16, R15, R12, RZ, 0xfc, !PT ;  /* 0x0000000c0f107212 */ /* 0x000fe200078efcff */
[----:B------:R-:W4:Y:S01]  /*0460*/  SHFL.BFLY PT, R24, R23, 0x2, 0x1f ;  /* 0x0c401f0017187f89 */ /* 0x000f2200000e0000 */
[----:B-1----:R-:W-:Y:S01]  /*0470*/  FADD R7, R7, R18 ;  /* 0x0000001207077221 */ /* 0x002fe20000000000 */
[----:B--2---:R-:W-:-:S04]  /*0480*/  FADD R19, R5, R6 ;  /* 0x0000000605137221 */ /* 0x004fc80000000000 */
[----:B------:R-:W-:Y:S01]  /*0490*/  @!P3 STS [R16+UR4+0x10], R7 ;  /* 0x000010071000b988 */ /* 0x000fe20008000804 */
[----:B---3--:R-:W-:-:S03]  /*04a0*/  FADD R21, R20, R21 ;  /* 0x0000001514157221 */ /* 0x008fc60000000000 */
[----:B------:R-:W-:Y:S01]  /*04b0*/  @!P3 STS [R16+UR4], R19 ;  /* 0x000000131000b988 */ /* 0x000fe20008000804 */
[----:B----4-:R-:W-:-:S03]  /*04c0*/  FADD R23, R23, R24 ;  /* 0x0000001817177221 */ /* 0x010fc60000000000 */
[----:B------:R-:W-:Y:S04]  /*04d0*/  @!P3 STS [R16+UR4+0x20], R21 ;  /* 0x000020151000b988 */ /* 0x000fe80008000804 */
[----:B------:R-:W-:Y:S01]  /*04e0*/  @!P3 STS [R16+UR4+0x30], R23 ;  /* 0x000030171000b988 */ /* 0x000fe20008000804 */
[----:B------:R-:W-:Y:S06]  /*04f0*/  BAR.SYNC.DEFER_BLOCKING 0x0 ;  /* 0x0000000000007b1d */ /* 0x000fec0000010000 */
[----:B------:R-:W1:Y:S04]  /*0500*/  @!P2 LDS R9, [R2+UR4] ;  /* 0x000000040209a984 */ /* 0x000e680008000800 */
[----:B-1----:R-:W1:Y:S02]  /*0510*/  SHFL.BFLY PT, R4, R9, 0x2, 0x1f ;  /* 0x0c401f0009047f89 */ /* 0x002e6400000e0000 */
[----:B-1----:R-:W-:-:S05]  /*0520*/  FADD R18, R9, R4 ;  /* 0x0000000409127221 */ /* 0x002fca0000000000 */
[----:B------:R-:W1:Y:S02]  /*0530*/  SHFL.BFLY PT, R5, R18, 0x1, 0x1f ;  /* 0x0c201f0012057f89 */ /* 0x000e6400000e0000 */
[----:B-1----:R-:W-:-:S05]  /*0540*/  FADD R19, R18, R5 ;  /* 0x0000000512137221 */ /* 0x002fca0000000000 */
[----:B------:R-:W-:Y:S01]  /*0550*/  @P0 STS [R2+UR4], R19 ;  /* 0x0000001302000988 */ /* 0x000fe20008000804 */
[----:B------:R-:W-:Y:S06]  /*0560*/  BAR.SYNC.DEFER_BLOCKING 0x0 ;  /* 0x0000000000007b1d */ /* 0x000fec0000010000 */
[----:B------:R-:W1:Y:S04]  /*0570*/  LDS R4, [R15+UR4] ;  /* 0x000000040f047984 */ /* 0x000e680008000800 */
[----:B------:R-:W2:Y:S04]  /*0580*/  LDS R5, [R15+UR4+0x10] ;  /* 0x000010040f057984 */ /* 0x000ea80008000800 */
[----:B------:R-:W3:Y:S04]  /*0590*/  LDS R6, [R15+UR4+0x20] ;  /* 0x000020040f067984 */ /* 0x000ee80008000800 */
[----:B------:R-:W4:Y:S01]  /*05a0*/  LDS R7, [R15+UR4+0x30] ;  /* 0x000030040f077984 */ /* 0x000f220008000800 */
[----:B-1----:R-:W-:Y:S01]  /*05b0*/  FFMA R11, R4, -0.015625, R11 ;  /* 0xbc800000040b7823 */ /* 0x002fe2000000000b */
[----:B--2---:R-:W-:-:S03]  /*05c0*/  FFMA R10, R5, -0.015625, R10 ;  /* 0xbc800000050a7823 */ /* 0x004fc6000000000a */
[----:B------:R-:W-:Y:S01]  /*05d0*/  FMUL R11, R11, R11 ;  /* 0x0000000b0b0b7220 */ /* 0x000fe20000400000 */
[----:B------:R-:W-:Y:S01]  /*05e0*/  FMUL R10, R10, R10 ;  /* 0x0000000a0a0a7220 */ /* 0x000fe20000400000 */
[----:B---3--:R-:W-:-:S03]  /*05f0*/  FFMA R13, R6, -0.015625, R13 ;  /* 0xbc800000060d7823 */ /* 0x008fc6000000000d */
[----:B------:R-:W-:Y:S01]  /*0600*/  FSEL R11, R11, RZ, !P1 ;  /* 0x000000ff0b0b7208 */ /* 0x000fe20004800000 */
[----:B----4-:R-:W-:Y:S01]  /*0610*/  FFMA R14, R7, -0.015625, R14 ;  /* 0xbc800000070e7823 */ /* 0x010fe2000000000e */
[----:B------:R-:W-:Y:S01]  /*0620*/  FSEL R10, R10, RZ, !P1 ;  /* 0x000000ff0a0a7208 */ /* 0x000fe20004800000 */
[----:B------:R-:W-:Y:S02]  /*0630*/  FMUL R13, R13, R13 ;  /* 0x0000000d0d0d7220 */ /* 0x000fe40000400000 */
[----:B------:R-:W1:Y:S01]  /*0640*/  SHFL.BFLY PT, R18, R11, 0x10, 0x1f ;  /* 0x0e001f000b127f89 */ /* 0x000e6200000e0000 */
[----:B------:R-:W-:-:S03]  /*0650*/  FMUL R14, R14, R14 ;  /* 0x0000000e0e0e7220 */ /* 0x000fc60000400000 */
[----:B------:R-:W2:Y:S01]  /*0660*/  SHFL.BFLY PT, R9, R10, 0x10, 0x1f ;  /* 0x0e001f000a097f89 */ /* 0x000ea200000e0000 */
[----:B------:R-:W-:Y:S02]  /*0670*/  FSEL R13, R13, RZ, !P1 ;  /* 0x000000ff0d0d7208 */ /* 0x000fe40004800000 */
[----:B------:R-:W-:-:S03]  /*0680*/  FSEL R14, R14, RZ, !P1 ;  /* 0x000000ff0e0e7208 */ /* 0x000fc60004800000 */
        /* <DEDUP_REMOVED lines=10> */
[----:B-1----:R-:W-:-:S05]  /*0730*/  FADD R9, R18, R9 ;  /* 0x0000000912097221 */ /* 0x002fca0000000000 */
[----:B------:R-:W1:Y:S01]  /*0740*/  SHFL.BFLY PT, R10, R9, 0x4, 0x1f ;  /* 0x0c801f00090a7f89 */ /* 0x000e6200000e0000 */
[----:B--2---:R-:W-:Y:S01]  /*0750*/  FADD R20, R19, R20 ;  /* 0x0000001413147221 */ /* 0x004fe20000000000 */
[----:B---3--:R-:W-:-:S04]  /*0760*/  FADD R22, R21, R22 ;  /* 0x0000001615167221 */ /* 0x008fc80000000000 */
[----:B------:R-:W2:Y:S01]  /*0770*/  SHFL.BFLY PT, R13, R20, 0x4, 0x1f ;  /* 0x0c801f00140d7f89 */ /* 0x000ea200000e0000 */
[----:B----4-:R-:W-:-:S03]  /*0780*/  FADD R25, R24, R11 ;  /* 0x0000000b18197221 */ /* 0x010fc60000000000 */
[----:B------:R-:W3:Y:S04]  /*0790*/  SHFL.BFLY PT, R23, R22, 0x4, 0x1f ;  /* 0x0c801f0016177f89 */ /* 0x000ee800000e0000 */
[----:B------:R-:W4:Y:S01]  /*07a0*/  SHFL.BFLY PT, R14, R25, 0x4, 0x1f ;  /* 0x0c801f00190e7f89 */ /* 0x000f2200000e0000 */
[----:B-1----:R-:W-:Y:S01]  /*07b0*/  FADD R11, R9, R10 ;  /* 0x0000000a090b7221 */ /* 0x002fe20000000000 */
[----:B------:R-:W-:Y:S02]  /*07c0*/  IADD3 R10, R15, UR4, RZ ;  /* 0x000000040f0a7c10 */ /* 0x000fe4000fffe0ff */
[----:B------:R-:W-:-:S03]  /*07d0*/  LOP3.LUT R9, R0, 0x7, RZ, 0xc0, !PT ;  /* 0x0000000700097812 */ /* 0x000fc600078ec0ff */
[----:B------:R-:W-:Y:S01]  /*07e0*/  IMAD R17, R17, -0xc, R10 ;  /* 0xfffffff411117824 */ /* 0x000fe200078e020a */
[----:B------:R-:W-:Y:S01]  /*07f0*/  BAR.SYNC.DEFER_BLOCKING 0x0 ;  /* 0x0000000000007b1d */ /* 0x000fe20000010000 */
[----:B--2---:R-:W-:Y:S01]  /*0800*/  FADD R13, R20, R13 ;  /* 0x0000000d140d7221 */ /* 0x004fe20000000000 */
[----:B------:R-:W-:Y:S01]  /*0810*/  LEA R9, R9, UR4, 0x2 ;  /* 0x0000000409097c11 */ /* 0x000fe2000f8e10ff */
[----:B---3--:R-:W-:Y:S01]  /*0820*/  FADD R23, R22, R23 ;  /* 0x0000001716177221 */ /* 0x008fe20000000000 */
[----:B----4-:R-:W-:-:S04]  /*0830*/  FADD R19, R25, R14 ;  /* 0x0000000e19137221 */ /* 0x010fc80000000000 */
[----:B------:R-:W1:Y:S04]  /*0840*/  SHFL.BFLY PT, R24, R23, 0x2, 0x1f ;  /* 0x0c401f0017187f89 */ /* 0x000e6800000e0000 */
[----:B------:R-:W2:Y:S04]  /*0850*/  SHFL.BFLY PT, R14, R11, 0x2, 0x1f ;  /* 0x0c401f000b0e7f89 */ /* 0x000ea800000e0000 */
[----:B------:R-:W3:Y:S04]  /*0860*/  SHFL.BFLY PT, R18, R13, 0x2, 0x1f ;  /* 0x0c401f000d127f89 */ /* 0x000ee800000e0000 */
[----:B------:R-:W4:Y:S04]  /*0870*/  SHFL.BFLY PT, R26, R19, 0x2, 0x1f ;  /* 0x0c401f00131a7f89 */ /* 0x000f2800000e0000 */
[----:B------:R-:W-:Y:S01]  /*0880*/  STS.128 [R17], R4 ;  /* 0x0000000411007388 */ /* 0x000fe20000000c00 */
[----:B------:R-:W-:Y:S01]  /*0890*/  BAR.SYNC.DEFER_BLOCKING 0x0 ;  /* 0x0000000000007b1d */ /* 0x000fe20000010000 */
[----:B-1----:R-:W-:Y:S01]  /*08a0*/  FADD R27, R23, R24 ;  /* 0x00000018171b7221 */ /* 0x002fe20000000000 */
[----:B--2---:R-:W-:Y:S01]  /*08b0*/  FADD R21, R11, R14 ;  /* 0x0000000e0b157221 */ /* 0x004fe20000000000 */
[----:B---3--:R-:W-:Y:S01]  /*08c0*/  FADD R25, R13, R18 ;  /* 0x000000120d197221 */ /* 0x008fe20000000000 */
[----:B----4-:R-:W-:-:S04]  /*08d0*/  FADD R23, R19, R26 ;  /* 0x0000001a13177221 */ /* 0x010fc80000000000 */
[----:B------:R-:W1:Y:S01]  /*08e0*/  LDC.64 R18, c[0x0][0x218] ;  /* 0x00008600ff127b82 */ /* 0x000e620000000a00 */
[----:B------:R-:W-:Y:S07]  /*08f0*/  LDS R10, [R9] ;  /* 0x00000000090a7984 */ /* 0x000fee0000000800 */
[----:B------:R-:W-:Y:S06]  /*0900*/  BAR.SYNC.DEFER_BLOCKING 0x0 ;  /* 0x0000000000007b1d */ /* 0x000fec0000010000 */
[----:B------:R2:W-:Y:S04]  /*0910*/  @!P3 STS [R16+UR4], R21 ;  /* 0x000000151000b988 */ /* 0x0005e80008000804 */
[----:B------:R-:W-:Y:S04]  /*0920*/  @!P3 STS [R16+UR4+0x10], R25 ;  /* 0x000010191000b988 */ /* 0x000fe80008000804 */
[----:B------:R-:W-:Y:S01]  /*0930*/  @!P3 STS [R16+UR4+0x20], R27 ;  /* 0x0000201b1000b988 */ /* 0x000fe20008000804 */
[----:B--2---:R-:W2:Y:S03]  /*0940*/  LDC.64 R20, c[0x0][0x228] ;  /* 0x00008a00ff147b82 */ /* 0x004ea60000000a00 */
[----:B------:R-:W-:Y:S05]  /*0950*/  @!P3 STS [R16+UR4+0x30], R23 ;  /* 0x000030171000b988 */ /* 0x000fea0008000804 */
[----:B------:R-:W-:Y:S06]  /*0960*/  BAR.SYNC.DEFER_BLOCKING 0x0 ;  /* 0x0000000000007b1d */ /* 0x000fec0000010000 */
[----:B------:R-:W3:Y:S04]  /*0970*/  @!P2 LDS R8, [R2+UR4] ;  /* 0x000000040208a984 */ /* 0x000ee80008000800 */
[----:B---3--:R-:W3:Y:S02]  /*0980*/  SHFL.BFLY PT, R5, R8, 0x2, 0x1f ;  /* 0x0c401f0008057f89 */ /* 0x008ee400000e0000 */
[----:B---3--:R-:W-:-:S05]  /*0990*/  FADD R11, R8, R5 ;  /* 0x00000005080b7221 */ /* 0x008fca0000000000 */
[----:B------:R-:W3:Y:S02]  /*09a0*/  SHFL.BFLY PT, R4, R11, 0x1, 0x1f ;  /* 0x0c201f000b047f89 */ /* 0x000ee400000e0000 */
[----:B---3--:R-:W-:Y:S01]  /*09b0*/  FADD R13, R11, R4 ;  /* 0x000000040b0d7221 */ /* 0x008fe20000000000 */
[----:B------:R-:W-:-:S04]  /*09c0*/  SHF.R.U32.HI R11, RZ, 0x3, R0 ;  /* 0x00000003ff0b7819 */ /* 0x000fc80000011600 */
[----:B------:R3:W-:Y:S01]  /*09d0*/  @P0 STS [R2+UR4], R13 ;  /* 0x0000000d02000988 */ /* 0x0007e20008000804 */
[----:B------:R-:W-:Y:S01]  /*09e0*/  SGXT.U32 R11, R11, 0x2 ;  /* 0x000000020b0b781a */ /* 0x000fe20000000000 */
[----:B------:R-:W-:Y:S03]  /*09f0*/  BAR.SYNC.DEFER_BLOCKING 0x0 ;  /* 0x0000000000007b1d */ /* 0x000fe60000010000 */
[----:B------:R-:W-:Y:S01]  /*0a00*/  LOP3.LUT P0, RZ, R12, R11, RZ, 0xfc, !PT ;  /* 0x0000000b0cff7212 */ /* 0x000fe2000780fcff */
[----:B---3--:R-:W-:Y:S02]  /*0a10*/  HFMA2.MMA R13, -RZ, RZ, 1.125, 0 ;  /* 0x3c800000ff0d7435 */ /* 0x008fe400000001ff */
[----:B------:R-:W-:Y:S04]  /*0a20*/  LDS R4, [R15+UR4] ;  /* 0x000000040f047984 */ /* 0x000fe80008000800 */
[----:B------:R-:W-:Y:S04]  /*0a30*/  LDS R5, [R15+UR4+0x10] ;  /* 0x000010040f057984 */ /* 0x000fe80008000800 */
[----:B------:R-:W-:Y:S04]  /*0a40*/  LDS R6, [R15+UR4+0x20] ;  /* 0x000020040f067984 */ /* 0x000fe80008000800 */
[----:B------:R-:W3:Y:S01]  /*0a50*/  LDS R7, [R15+UR4+0x30] ;  /* 0x000030040f077984 */ /* 0x000ee20008000800 */
[----:B------:R-:W-:Y:S06]  /*0a60*/  BAR.SYNC.DEFER_BLOCKING 0x0 ;  /* 0x0000000000007b1d */ /* 0x000fec0000010000 */
[----:B---3--:R-:W-:Y:S02]  /*0a70*/  STS.128 [R17], R4 ;  /* 0x0000000411007388 */ /* 0x008fe40000000c00 */
[----:B------:R-:W-:Y:S06]  /*0a80*/  BAR.SYNC.DEFER_BLOCKING 0x0 ;  /* 0x0000000000007b1d */ /* 0x000fec0000010000 */
[----:B------:R-:W3:Y:S02]  /*0a90*/  LDS R8, [R9] ;  /* 0x0000000009087984 */ /* 0x000ee40000000800 */
[----:B------:R-:W-:Y:S06]  /*0aa0*/  BAR.SYNC.DEFER_BLOCKING 0x0 ;  /* 0x0000000000007b1d */ /* 0x000fec0000010000 */
[----:B------:R4:W-:Y:S01]  /*0ab0*/  STS.128 [R17], R4 ;  /* 0x0000000411007388 */ /* 0x0009e20000000c00 */
[----:B---3--:R-:W-:Y:S01]  /*0ac0*/  FFMA R8, R8, R13, 9.9999997473787516356e-06 ;  /* 0x3727c5ac08087423 */ /* 0x008fe2000000000d */
[----:B------:R-:W-:Y:S01]  /*0ad0*/  LOP3.LUT R13, R3, 0x7, R0, 0xf8, !PT ;  /* 0x00000007030d7812 */ /* 0x000fe200078ef800 */
[----:B------:R-:W-:-:S02]  /*0ae0*/  FMUL R3, R10, 0.015625 ;  /* 0x3c8000000a037820 */ /* 0x000fc40000400000 */
[----:B------:R-:W3:Y:S01]  /*0af0*/  MUFU.RSQ R11, R8 ;  /* 0x00000008000b7308 */ /* 0x000ee20000001400 */
[----:B------:R-:W-:Y:S01]  /*0b00*/  BAR.SYNC.DEFER_BLOCKING 0x0 ;  /* 0x0000000000007b1d */ /* 0x000fe20000010000 */
[C---:B------:R-:W-:Y:S01]  /*0b10*/  ISETP.LT.AND P0, PT, R13.reuse, 0x200, !P0 ;  /* 0x000002000d00780c */ /* 0x040fe20004701270 */
[----:B--2---:R-:W-:-:S04]  /*0b20*/  IMAD.WIDE R20, R13, 0x4, R20 ;  /* 0x000000040d147825 */ /* 0x004fc800078e0214 */
[----:B-1----:R-:W-:-:S08]  /*0b30*/  IMAD.WIDE R18, R13, 0x4, R18 ;  /* 0x000000040d127825 */ /* 0x002fd000078e0212 */
[----:B---3--:R4:W-:Y:S04]  /*0b40*/  @P0 STG.E desc[UR6][R20.64], R11 ;  /* 0x0000000b14000986 */ /* 0x0089e8000c101906 */
[----:B------:R4:W-:Y:S01]  /*0b50*/  @P0 STG.E desc[UR6][R18.64], R3 ;  /* 0x0000000312000986 */ /* 0x0009e2000c101906 */
[----:B------:R-:W-:Y:S05]  /*0b60*/  @!P0 EXIT ;  /* 0x000000000000894d */ /* 0x000fea0003800000 */
[----:B------:R-:W0:Y:S01]  /*0b70*/  LDS R9, [R9] ;  /* 0x0000000009097984 */ /* 0x000e220000000800 */
[----:B----4-:R-:W1:Y:S02]  /*0b80*/  LDC.64 R2, c[0x0][0x220] ;  /* 0x00008800ff027b82 */ /* 0x010e640000000a00 */
[----:B-1----:R-:W-:-:S05]  /*0b90*/  IMAD.WIDE R2, R13, 0x4, R2 ;  /* 0x000000040d027825 */ /* 0x002fca00078e0202 */
[----:B0-----:R-:W-:Y:S01]  /*0ba0*/  STG.E desc[UR6][R2.64], R9 ;  /* 0x0000000902007986 */ /* 0x001fe2000c101906 */
[----:B------:R-:W-:Y:S05]  /*0bb0*/  EXIT ;  /* 0x000000000000794d */ /* 0x000fea0003800000 */
.L_x_0:
[----:B------:R-:W-:-:S00]  /*0bc0*/  BRA `(.L_x_0) ;  /* 0xfffffffc00fc7947 */ /* 0x000fc0000383ffff */
[----:B------:R-:W-:-:S00]  /*0bd0*/  NOP ;  /* 0x0000000000007918 */ /* 0x000fc00000000000 */
        /* <DEDUP_REMOVED lines=10> */
.L_x_1:


//--------------------- .nv.global.init           --------------------------
	.section	.nv.global.init,"aw",@progbits
.nv.global.init:
	.type		_$_str,@object
	.size		_$_str,(.L_0 - _$_str)
_$_str:
        /*0000*/ 	.byte	0x5f, 0x5f, 0x43, 0x55, 0x44, 0x41, 0x5f, 0x46, 0x54, 0x5a, 0x00
.L_0:


//--------------------- .nv.shared.triton_per_fused__native_batch_norm_legit_15 --------------------------
	.section	.nv.shared.triton_per_fused__native_batch_norm_legit_15,"aw",@nobits
	.sectionflags	@""
	.align	16
	.zero		1024


//--------------------- .nv.constant0.triton_per_fused__native_batch_norm_legit_15 --------------------------
	.section	.nv.constant0.triton_per_fused__native_batch_norm_legit_15,"a",@progbits
	.sectionflags	@""
	.align	4
.nv.constant0.triton_per_fused__native_batch_norm_legit_15:
	.zero		568
